//
// Generated by NVIDIA NVVM Compiler
//
// Compiler Build ID: CL-36424714
// Cuda compilation tools, release 13.0, V13.0.88
// Based on NVVM 20.0.0
//

.version 9.0
.target sm_100
.address_size 64

	// .globl	_Z12kernel_printv
.extern .func  (.param .b32 func_retval0) vprintf
(
	.param .b64 vprintf_param_0,
	.param .b64 vprintf_param_1
)
;
.global .align 1 .b8 $str[8] = {104, 97, 104, 97, 104, 97, 10};

.visible .entry _Z12kernel_printv()
{
	.reg .b32 	%r<3>;
	.reg .b64 	%rd<3>;

	mov.u64 	%rd1, $str;
	cvta.global.u64 	%rd2, %rd1;
	{ // callseq 0, 0
	.param .b64 param0;
	st.param.b64 	[param0], %rd2;
	.param .b64 param1;
	st.param.b64 	[param1], 0;
	.param .b32 retval0;
	call.uni (retval0), 
	vprintf, 
	(
	param0, 
	param1
	);
	ld.param.b32 	%r1, [retval0];
	} // callseq 0
	ret;

}


// ===== COMPILED SASS (sm_100) =====

	.target	sm_100

	.elftype	@"ET_EXEC"


//--------------------- .note.nv.tkinfo           --------------------------
	.section	.note.nv.tkinfo,"",@"SHT_NOTE"
	.sectionflags	@"SHF_NOTE_NV_TKINFO"
	.tkinfo
        /*0018*/ 	.word	0x00000002
        /*0030*/ 	.string	""
        /*0030*/ 	.string	"ptxas"
        /*0030*/ 	.string	"Cuda compilation tools, release 13.0, V13.0.88"
        /*0030*/ 	.string	"Build cuda_13.0.r13.0/compiler.36424714_0"
        /*0030*/ 	.string	"-arch sm_100 -m 64 "



//--------------------- .note.nv.cuinfo           --------------------------
	.section	.note.nv.cuinfo,"",@"SHT_NOTE"
	.sectionflags	@"SHF_NOTE_NV_CUINFO"
        /*0018*/ 	.short	0x0002
        /*001a*/ 	.short	0x0064
        /*001c*/ 	.short	0x0082
	.zero		2


//--------------------- .nv.info                  --------------------------
	.section	.nv.info,"",@"SHT_CUDA_INFO"
	.align	4


	//----- nvinfo : EIATTR_REGCOUNT
	.align		4
        /*0000*/ 	.byte	0x04, 0x2f
        /*0002*/ 	.short	(.L_2 - .L_1)
	.align		4
.L_1:
        /*0004*/ 	.word	index@(_Z12kernel_printv)
        /*0008*/ 	.word	0x00000018


	//----- nvinfo : EIATTR_FRAME_SIZE
	.align		4
.L_2:
        /*000c*/ 	.byte	0x04, 0x11
        /*000e*/ 	.short	(.L_4 - .L_3)
	.align		4
.L_3:
        /*0010*/ 	.word	index@(_Z12kernel_printv)
        /*0014*/ 	.word	0x00000000


	//----- nvinfo : EIATTR_MIN_STACK_SIZE
	.align		4
.L_4:
        /*0018*/ 	.byte	0x04, 0x12
        /*001a*/ 	.short	(.L_6 - .L_5)
	.align		4
.L_5:
        /*001c*/ 	.word	index@(_Z12kernel_printv)
        /*0020*/ 	.word	0x00000000
.L_6:


//--------------------- .nv.compat                --------------------------
	.section	.nv.compat,"",@"SHT_CUDA_COMPAT_INFO"
	.align	4
        /*0000*/ 	.byte	0x02, 0x09, 0x00, 0x00, 0x02, 0x02, 0x01, 0x00, 0x02, 0x05, 0x05, 0x00, 0x03, 0x07, 0x01, 0x01
        /*0010*/ 	.byte	0x02, 0x03, 0x00, 0x00, 0x02, 0x06, 0x01, 0x00, 0x04, 0x0b, 0x08, 0x00, 0x09, 0x00, 0x00, 0x00
        /*0020*/ 	.byte	0x00, 0x00, 0x00, 0x00


//--------------------- .nv.info._Z12kernel_printv --------------------------
	.section	.nv.info._Z12kernel_printv,"",@"SHT_CUDA_INFO"
	.sectionflags	@""
	.align	4


	//----- nvinfo : EIATTR_CUDA_API_VERSION
	.align		4
        /*0000*/ 	.byte	0x04, 0x37
        /*0002*/ 	.short	(.L_8 - .L_7)
.L_7:
        /*0004*/ 	.word	0x00000082


	//----- nvinfo : EIATTR_SPARSE_MMA_MASK
	.align		4
.L_8:
        /*0008*/ 	.byte	0x03, 0x50
        /*000a*/ 	.short	0x0000


	//----- nvinfo : EIATTR_MAXREG_COUNT
	.align		4
        /*000c*/ 	.byte	0x03, 0x1b
        /*000e*/ 	.short	0x00ff


	//----- nvinfo : EIATTR_EXTERNS
	.align		4
        /*0010*/ 	.byte	0x04, 0x0f
        /*0012*/ 	.short	(.L_10 - .L_9)


	//   ....[0]....
	.align		4
.L_9:
        /*0014*/ 	.word	index@(vprintf)


	//----- nvinfo : EIATTR_MERCURY_ISA_VERSION
	.align		4
.L_10:
        /*0018*/ 	.byte	0x03, 0x5f
        /*001a*/ 	.short	0x0101


	//----- nvinfo : EIATTR_VRC_CTA_INIT_COUNT
	.align		4
        /*001c*/ 	.byte	0x02, 0x4a
	.zero		1
	.zero		1


	//----- nvinfo : EIATTR_SYSCALL_OFFSETS
	.align		4
        /*0020*/ 	.byte	0x04, 0x46
        /*0022*/ 	.short	(.L_12 - .L_11)


	//   ....[0]....
.L_11:
        /*0024*/ 	.word	0x00000080


	//----- nvinfo : EIATTR_EXIT_INSTR_OFFSETS
	.align		4
.L_12:
        /*0028*/ 	.byte	0x04, 0x1c
        /*002a*/ 	.short	(.L_14 - .L_13)


	//   ....[0]....
.L_13:
        /*002c*/ 	.word	0x00000090


	//----- nvinfo : EIATTR_SW_WAR
	.align		4
.L_14:
        /*0030*/ 	.byte	0x04, 0x36
        /*0032*/ 	.short	(.L_16 - .L_15)
.L_15:
        /*0034*/ 	.word	0x00000008
.L_16:


//--------------------- .nv.callgraph             --------------------------
	.section	.nv.callgraph,"",@"SHT_CUDA_CALLGRAPH"
	.align	4
	.sectionentsize	8
	.align		4
        /*0000*/ 	.word	0x00000000
	.align		4
        /*0004*/ 	.word	0xffffffff
	.align		4
        /*0008*/ 	.word	index@(_Z12kernel_printv)
	.align		4
        /*000c*/ 	.word	index@(vprintf)
	.align		4
        /*0010*/ 	.word	0x00000000
	.align		4
        /*0014*/ 	.word	0xfffffffe
	.align		4
        /*0018*/ 	.word	0x00000000
	.align		4
        /*001c*/ 	.word	0xfffffffd
	.align		4
        /*0020*/ 	.word	0x00000000
	.align		4
        /*0024*/ 	.word	0xfffffffc


//--------------------- .nv.constant4             --------------------------
	.section	.nv.constant4,"a",@progbits
	.align	8
	.align		8
.nv.constant4:
        /*0000*/ 	.dword	vprintf
	.align		8
        /*0008*/ 	.dword	$str


//--------------------- .text._Z12kernel_printv   --------------------------
	.section	.text._Z12kernel_printv,"ax",@progbits
	.align	128
        .global         _Z12kernel_printv
        .type           _Z12kernel_printv,@function
        .size           _Z12kernel_printv,(.L_x_2 - _Z12kernel_printv)
        .other          _Z12kernel_printv,@"STO_CUDA_ENTRY STV_DEFAULT"
_Z12kernel_printv:
.text._Z12kernel_printv:
[----:B------:R-:W0:Y:S01]  /*0000*/  LDC R1, c[0x0][0x37c] ;  /* 0x0000df00ff017b82 */ /* 0x000e220000000800 */
[----:B------:R-:W-:Y:S01]  /*0010*/  MOV R0, 0x0 ;  /* 0x0000000000007802 */ /* 0x000fe20000000f00 */
[----:B------:R-:W1:Y:S01]  /*0020*/  LDCU.64 UR4, c[0x4][0x8] ;  /* 0x01000100ff0477ac */ /* 0x000e620008000a00 */
[----:B------:R-:W-:-:S05]  /*0030*/  CS2R R6, SRZ ;  /* 0x0000000000067805 */ /* 0x000fca000001ff00 */
[----:B------:R2:W3:Y:S01]  /*0040*/  LDC.64 R2, c[0x4][R0] ;  /* 0x0100000000027b82 */ /* 0x0004e20000000a00 */
[----:B-1----:R-:W-:Y:S02]  /*0050*/  IMAD.U32 R4, RZ, RZ, UR4 ;  /* 0x00000004ff047e24 */ /* 0x002fe4000f8e00ff */
[----:B--2---:R-:W-:-:S07]  /*0060*/  IMAD.U32 R5, RZ, RZ, UR5 ;  /* 0x00000005ff057e24 */ /* 0x004fce000f8e00ff */
[----:B------:R-:W-:-:S07]  /*0070*/  LEPC R20, `(.L_x_0) ;  /* 0x000000001014794e */ /* 0x000fce0000000000 */
[----:B0--3--:R-:W-:Y:S05]  /*0080*/  CALL.ABS.NOINC R2 ;  /* 0x0000000002007343 */ /* 0x009fea0003c00000 */
.L_x_0:
[----:B------:R-:W-:Y:S05]  /*0090*/  EXIT ;  /* 0x000000000000794d */ /* 0x000fea0003800000 */
.L_x_1:
[----:B------:R-:W-:-:S00]  /*00a0*/  BRA `(.L_x_1) ;  /* 0xfffffffc00fc7947 */ /* 0x000fc0000383ffff */
[----:B------:R-:W-:-:S00]  /*00b0*/  NOP ;  /* 0x0000000000007918 */ /* 0x000fc00000000000 */
        /* <DEDUP_REMOVED lines=12> */
.L_x_2:


//--------------------- .nv.global.init           --------------------------
	.section	.nv.global.init,"aw",@progbits
.nv.global.init:
	.type		$str,@object
	.size		$str,(.L_0 - $str)
$str:
        /*0000*/ 	.byte	0x68, 0x61, 0x68, 0x61, 0x68, 0x61, 0x0a, 0x00
.L_0:


//--------------------- .nv.shared.reserved.0     --------------------------
	.section	.nv.shared.reserved.0,"aw",@nobits
	.weak		__nv_reservedSMEM_offset_0_alias
	.size		__nv_reservedSMEM_offset_0_alias, 0, 64
	.other		__nv_reservedSMEM_offset_0_alias,@"STO_CUDA_RESERVED_SHARED STV_DEFAULT"
__nv_reservedSMEM_offset_0_alias:
	.zero		0
	.zero		64


//--------------------- .nv.constant0._Z12kernel_printv --------------------------
	.section	.nv.constant0._Z12kernel_printv,"a",@progbits
	.sectionflags	@""
	.align	4
.nv.constant0._Z12kernel_printv:
	.zero		896


//--------------------- SYMBOLS --------------------------

	.type		.nv.reservedSmem.offset0,@object
	.size		.nv.reservedSmem.offset0,0x4
	.type		vprintf,@function
